//
// Generated by NVIDIA NVVM Compiler
//
// Compiler Build ID: CL-36424714
// Cuda compilation tools, release 13.0, V13.0.88
// Based on NVVM 20.0.0
//

.version 9.0
.target sm_100
.address_size 64

	// .globl	_Z15printThreadInfov
.extern .func  (.param .b32 func_retval0) vprintf
(
	.param .b64 vprintf_param_0,
	.param .b64 vprintf_param_1
)
;
.global .align 1 .b8 $str[51] = {116, 104, 114, 101, 97, 100, 73, 100, 120, 46, 120, 58, 32, 37, 100, 44, 32, 116, 104, 114, 101, 97, 100, 73, 100, 120, 46, 121, 58, 32, 37, 100, 44, 32, 116, 104, 114, 101, 97, 100, 73, 100, 120, 46, 122, 58, 32, 37, 100, 10};
.global .align 1 .b8 $str$1[48] = {98, 108, 111, 99, 107, 73, 100, 120, 46, 120, 58, 32, 37, 100, 44, 32, 98, 108, 111, 99, 107, 73, 100, 120, 46, 121, 58, 32, 37, 100, 44, 32, 98, 108, 111, 99, 107, 73, 100, 120, 46, 122, 58, 32, 37, 100, 10};
.global .align 1 .b8 $str$2[45] = {103, 114, 105, 100, 68, 105, 109, 46, 120, 58, 32, 37, 100, 44, 32, 103, 114, 105, 100, 68, 105, 109, 46, 121, 58, 32, 37, 100, 44, 32, 103, 114, 105, 100, 68, 105, 109, 46, 122, 58, 32, 37, 100, 10};
.global .align 1 .b8 $str$3[48] = {98, 108, 111, 99, 107, 68, 105, 109, 46, 120, 58, 32, 37, 100, 44, 32, 98, 108, 111, 99, 107, 68, 105, 109, 46, 121, 58, 32, 37, 100, 44, 32, 98, 108, 111, 99, 107, 68, 105, 109, 46, 122, 58, 32, 37, 100, 10};

.visible .entry _Z15printThreadInfov()
{
	.local .align 8 .b8 	__local_depot0[16];
	.reg .b64 	%SP;
	.reg .b64 	%SPL;
	.reg .b32 	%r<21>;
	.reg .b64 	%rd<11>;

	mov.u64 	%SPL, __local_depot0;
	cvta.local.u64 	%SP, %SPL;
	add.u64 	%rd1, %SP, 0;
	add.u64 	%rd2, %SPL, 0;
	mov.u32 	%r1, %tid.x;
	mov.u32 	%r2, %tid.y;
	mov.u32 	%r3, %tid.z;
	st.local.v2.u32 	[%rd2], {%r1, %r2};
	st.local.u32 	[%rd2+8], %r3;
	mov.u64 	%rd3, $str;
	cvta.global.u64 	%rd4, %rd3;
	{ // callseq 0, 0
	.param .b64 param0;
	st.param.b64 	[param0], %rd4;
	.param .b64 param1;
	st.param.b64 	[param1], %rd1;
	.param .b32 retval0;
	call.uni (retval0), 
	vprintf, 
	(
	param0, 
	param1
	);
	ld.param.b32 	%r4, [retval0];
	} // callseq 0
	mov.u32 	%r6, %ctaid.x;
	mov.u32 	%r7, %ctaid.y;
	mov.u32 	%r8, %ctaid.z;
	st.local.v2.u32 	[%rd2], {%r6, %r7};
	st.local.u32 	[%rd2+8], %r8;
	mov.u64 	%rd5, $str$1;
	cvta.global.u64 	%rd6, %rd5;
	{ // callseq 1, 0
	.param .b64 param0;
	st.param.b64 	[param0], %rd6;
	.param .b64 param1;
	st.param.b64 	[param1], %rd1;
	.param .b32 retval0;
	call.uni (retval0), 
	vprintf, 
	(
	param0, 
	param1
	);
	ld.param.b32 	%r9, [retval0];
	} // callseq 1
	mov.u32 	%r11, %nctaid.x;
	mov.u32 	%r12, %nctaid.y;
	mov.u32 	%r13, %nctaid.z;
	st.local.v2.u32 	[%rd2], {%r11, %r12};
	st.local.u32 	[%rd2+8], %r13;
	mov.u64 	%rd7, $str$2;
	cvta.global.u64 	%rd8, %rd7;
	{ // callseq 2, 0
	.param .b64 param0;
	st.param.b64 	[param0], %rd8;
	.param .b64 param1;
	st.param.b64 	[param1], %rd1;
	.param .b32 retval0;
	call.uni (retval0), 
	vprintf, 
	(
	param0, 
	param1
	);
	ld.param.b32 	%r14, [retval0];
	} // callseq 2
	mov.u32 	%r16, %ntid.x;
	mov.u32 	%r17, %ntid.y;
	mov.u32 	%r18, %ntid.z;
	st.local.v2.u32 	[%rd2], {%r16, %r17};
	st.local.u32 	[%rd2+8], %r18;
	mov.u64 	%rd9, $str$3;
	cvta.global.u64 	%rd10, %rd9;
	{ // callseq 3, 0
	.param .b64 param0;
	st.param.b64 	[param0], %rd10;
	.param .b64 param1;
	st.param.b64 	[param1], %rd1;
	.param .b32 retval0;
	call.uni (retval0), 
	vprintf, 
	(
	param0, 
	param1
	);
	ld.param.b32 	%r19, [retval0];
	} // callseq 3
	ret;

}


// ===== COMPILED SASS (sm_100) =====

	.target	sm_100

	.elftype	@"ET_EXEC"


//--------------------- .note.nv.tkinfo           --------------------------
	.section	.note.nv.tkinfo,"",@"SHT_NOTE"
	.sectionflags	@"SHF_NOTE_NV_TKINFO"
	.tkinfo
        /*0018*/ 	.word	0x00000002
        /*0030*/ 	.string	""
        /*0030*/ 	.string	"ptxas"
        /*0030*/ 	.string	"Cuda compilation tools, release 13.0, V13.0.88"
        /*0030*/ 	.string	"Build cuda_13.0.r13.0/compiler.36424714_0"
        /*0030*/ 	.string	"-arch sm_100 -m 64 "



//--------------------- .note.nv.cuinfo           --------------------------
	.section	.note.nv.cuinfo,"",@"SHT_NOTE"
	.sectionflags	@"SHF_NOTE_NV_CUINFO"
        /*0018*/ 	.short	0x0002
        /*001a*/ 	.short	0x0064
        /*001c*/ 	.short	0x0082
	.zero		2


//--------------------- .nv.info                  --------------------------
	.section	.nv.info,"",@"SHT_CUDA_INFO"
	.align	4


	//----- nvinfo : EIATTR_REGCOUNT
	.align		4
        /*0000*/ 	.byte	0x04, 0x2f
        /*0002*/ 	.short	(.L_5 - .L_4)
	.align		4
.L_4:
        /*0004*/ 	.word	index@(_Z15printThreadInfov)
        /*0008*/ 	.word	0x00000018


	//----- nvinfo : EIATTR_FRAME_SIZE
	.align		4
.L_5:
        /*000c*/ 	.byte	0x04, 0x11
        /*000e*/ 	.short	(.L_7 - .L_6)
	.align		4
.L_6:
        /*0010*/ 	.word	index@(_Z15printThreadInfov)
        /*0014*/ 	.word	0x00000010


	//----- nvinfo : EIATTR_MIN_STACK_SIZE
	.align		4
.L_7:
        /*0018*/ 	.byte	0x04, 0x12
        /*001a*/ 	.short	(.L_9 - .L_8)
	.align		4
.L_8:
        /*001c*/ 	.word	index@(_Z15printThreadInfov)
        /*0020*/ 	.word	0x00000010
.L_9:


//--------------------- .nv.compat                --------------------------
	.section	.nv.compat,"",@"SHT_CUDA_COMPAT_INFO"
	.align	4
        /*0000*/ 	.byte	0x02, 0x09, 0x00, 0x00, 0x02, 0x02, 0x01, 0x00, 0x02, 0x05, 0x05, 0x00, 0x03, 0x07, 0x01, 0x01
        /*0010*/ 	.byte	0x02, 0x03, 0x00, 0x00, 0x02, 0x06, 0x01, 0x00, 0x04, 0x0b, 0x08, 0x00, 0x09, 0x00, 0x00, 0x00
        /*0020*/ 	.byte	0x00, 0x00, 0x00, 0x00


//--------------------- .nv.info._Z15printThreadInfov --------------------------
	.section	.nv.info._Z15printThreadInfov,"",@"SHT_CUDA_INFO"
	.sectionflags	@""
	.align	4


	//----- nvinfo : EIATTR_CUDA_API_VERSION
	.align		4
        /*0000*/ 	.byte	0x04, 0x37
        /*0002*/ 	.short	(.L_11 - .L_10)
.L_10:
        /*0004*/ 	.word	0x00000082


	//----- nvinfo : EIATTR_SPARSE_MMA_MASK
	.align		4
.L_11:
        /*0008*/ 	.byte	0x03, 0x50
        /*000a*/ 	.short	0x0000


	//----- nvinfo : EIATTR_MAXREG_COUNT
	.align		4
        /*000c*/ 	.byte	0x03, 0x1b
        /*000e*/ 	.short	0x00ff


	//----- nvinfo : EIATTR_EXTERNS
	.align		4
        /*0010*/ 	.byte	0x04, 0x0f
        /*0012*/ 	.short	(.L_13 - .L_12)


	//   ....[0]....
	.align		4
.L_12:
        /*0014*/ 	.word	index@(vprintf)


	//----- nvinfo : EIATTR_MERCURY_ISA_VERSION
	.align		4
.L_13:
        /*0018*/ 	.byte	0x03, 0x5f
        /*001a*/ 	.short	0x0101


	//----- nvinfo : EIATTR_VRC_CTA_INIT_COUNT
	.align		4
        /*001c*/ 	.byte	0x02, 0x4a
	.zero		1
	.zero		1


	//----- nvinfo : EIATTR_SYSCALL_OFFSETS
	.align		4
        /*0020*/ 	.byte	0x04, 0x46
        /*0022*/ 	.short	(.L_15 - .L_14)


	//   ....[0]....
.L_14:
        /*0024*/ 	.word	0x00000130


	//   ....[1]....
        /*0028*/ 	.word	0x00000200


	//   ....[2]....
        /*002c*/ 	.word	0x000002d0


	//   ....[3]....
        /*0030*/ 	.word	0x000003a0


	//----- nvinfo : EIATTR_EXIT_INSTR_OFFSETS
	.align		4
.L_15:
        /*0034*/ 	.byte	0x04, 0x1c
        /*0036*/ 	.short	(.L_17 - .L_16)


	//   ....[0]....
.L_16:
        /*0038*/ 	.word	0x000003b0


	//----- nvinfo : EIATTR_SW_WAR
	.align		4
.L_17:
        /*003c*/ 	.byte	0x04, 0x36
        /*003e*/ 	.short	(.L_19 - .L_18)
.L_18:
        /*0040*/ 	.word	0x00000008
.L_19:


//--------------------- .nv.callgraph             --------------------------
	.section	.nv.callgraph,"",@"SHT_CUDA_CALLGRAPH"
	.align	4
	.sectionentsize	8
	.align		4
        /*0000*/ 	.word	0x00000000
	.align		4
        /*0004*/ 	.word	0xffffffff
	.align		4
        /*0008*/ 	.word	index@(_Z15printThreadInfov)
	.align		4
        /*000c*/ 	.word	index@(vprintf)
	.align		4
        /*0010*/ 	.word	0x00000000
	.align		4
        /*0014*/ 	.word	0xfffffffe
	.align		4
        /*0018*/ 	.word	0x00000000
	.align		4
        /*001c*/ 	.word	0xfffffffd
	.align		4
        /*0020*/ 	.word	0x00000000
	.align		4
        /*0024*/ 	.word	0xfffffffc


//--------------------- .nv.constant4             --------------------------
	.section	.nv.constant4,"a",@progbits
	.align	8
	.align		8
.nv.constant4:
        /*0000*/ 	.dword	vprintf
	.align		8
        /*0008*/ 	.dword	$str
	.align		8
        /*0010*/ 	.dword	$str$1
	.align		8
        /*0018*/ 	.dword	$str$2
	.align		8
        /*0020*/ 	.dword	$str$3


//--------------------- .text._Z15printThreadInfov --------------------------
	.section	.text._Z15printThreadInfov,"ax",@progbits
	.align	128
        .global         _Z15printThreadInfov
        .type           _Z15printThreadInfov,@function
        .size           _Z15printThreadInfov,(.L_x_5 - _Z15printThreadInfov)
        .other          _Z15printThreadInfov,@"STO_CUDA_ENTRY STV_DEFAULT"
_Z15printThreadInfov:
.text._Z15printThreadInfov:
[----:B------:R-:W0:Y:S01]  /*0000*/  LDC R1, c[0x0][0x37c] ;  /* 0x0000df00ff017b82 */ /* 0x000e220000000800 */
[----:B------:R-:W1:Y:S01]  /*0010*/  S2R R10, SR_TID.X ;  /* 0x00000000000a7919 */ /* 0x000e620000002100 */
[----:B------:R-:W2:Y:S01]  /*0020*/  LDCU UR4, c[0x0][0x2f8] ;  /* 0x00005f00ff0477ac */ /* 0x000ea20008000800 */
[----:B0-----:R-:W-:Y:S01]  /*0030*/  VIADD R1, R1, 0xfffffff0 ;  /* 0xfffffff001017836 */ /* 0x001fe20000000000 */
[----:B------:R-:W-:Y:S01]  /*0040*/  MOV R2, 0x0 ;  /* 0x0000000000027802 */ /* 0x000fe20000000f00 */
[----:B------:R-:W1:Y:S01]  /*0050*/  S2R R11, SR_TID.Y ;  /* 0x00000000000b7919 */ /* 0x000e620000002200 */
[----:B------:R-:W0:Y:S02]  /*0060*/  LDCU UR5, c[0x0][0x2fc] ;  /* 0x00005f80ff0577ac */ /* 0x000e240008000800 */
[----:B------:R3:W4:Y:S01]  /*0070*/  LDC.64 R8, c[0x4][R2] ;  /* 0x0100000002087b82 */ /* 0x0007220000000a00 */
[----:B------:R-:W5:Y:S01]  /*0080*/  S2R R0, SR_TID.Z ;  /* 0x0000000000007919 */ /* 0x000f620000002300 */
[----:B------:R-:W3:Y:S01]  /*0090*/  LDCU.64 UR6, c[0x4][0x8] ;  /* 0x01000100ff0677ac */ /* 0x000ee20008000a00 */
[----:B--2---:R-:W-:-:S05]  /*00a0*/  IADD3 R17, P0, PT, R1, UR4, RZ ;  /* 0x0000000401117c10 */ /* 0x004fca000ff1e0ff */
[----:B0-----:R-:W-:Y:S02]  /*00b0*/  IMAD.X R16, RZ, RZ, UR5, P0 ;  /* 0x00000005ff107e24 */ /* 0x001fe400080e06ff */
[----:B------:R-:W-:Y:S01]  /*00c0*/  IMAD.MOV.U32 R6, RZ, RZ, R17 ;  /* 0x000000ffff067224 */ /* 0x000fe200078e0011 */
[----:B---3--:R-:W-:Y:S01]  /*00d0*/  MOV R4, UR6 ;  /* 0x0000000600047c02 */ /* 0x008fe20008000f00 */
[----:B------:R-:W-:Y:S01]  /*00e0*/  IMAD.U32 R5, RZ, RZ, UR7 ;  /* 0x00000007ff057e24 */ /* 0x000fe2000f8e00ff */
[----:B------:R-:W-:Y:S01]  /*00f0*/  MOV R7, R16 ;  /* 0x0000001000077202 */ /* 0x000fe20000000f00 */
[----:B-1----:R0:W-:Y:S04]  /*0100*/  STL.64 [R1], R10 ;  /* 0x0000000a01007387 */ /* 0x0021e80000100a00 */
[----:B-----5:R0:W-:Y:S02]  /*0110*/  STL [R1+0x8], R0 ;  /* 0x0000080001007387 */ /* 0x0201e40000100800 */
[----:B------:R-:W-:-:S07]  /*0120*/  LEPC R20, `(.L_x_0) ;  /* 0x000000001014794e */ /* 0x000fce0000000000 */
[----:B0---4-:R-:W-:Y:S05]  /*0130*/  CALL.ABS.NOINC R8 ;  /* 0x0000000008007343 */ /* 0x011fea0003c00000 */
.L_x_0:
[----:B------:R-:W0:Y:S01]  /*0140*/  S2R R8, SR_CTAID.X ;  /* 0x0000000000087919 */ /* 0x000e220000002500 */
[----:B------:R1:W2:Y:S01]  /*0150*/  LDC.64 R10, c[0x4][R2] ;  /* 0x01000000020a7b82 */ /* 0x0002a20000000a00 */
[----:B------:R-:W3:Y:S01]  /*0160*/  LDCU.64 UR4, c[0x4][0x10] ;  /* 0x01000200ff0477ac */ /* 0x000ee20008000a00 */
[----:B------:R-:W-:Y:S01]  /*0170*/  MOV R6, R17 ;  /* 0x0000001100067202 */ /* 0x000fe20000000f00 */
[----:B------:R-:W0:Y:S01]  /*0180*/  S2R R9, SR_CTAID.Y ;  /* 0x0000000000097919 */ /* 0x000e220000002600 */
[----:B------:R-:W-:Y:S01]  /*0190*/  IMAD.MOV.U32 R7, RZ, RZ, R16 ;  /* 0x000000ffff077224 */ /* 0x000fe200078e0010 */
[----:B------:R-:W4:Y:S01]  /*01a0*/  S2R R0, SR_CTAID.Z ;  /* 0x0000000000007919 */ /* 0x000f220000002700 */
[----:B---3--:R-:W-:Y:S02]  /*01b0*/  IMAD.U32 R4, RZ, RZ, UR4 ;  /* 0x00000004ff047e24 */ /* 0x008fe4000f8e00ff */
[----:B------:R-:W-:Y:S01]  /*01c0*/  IMAD.U32 R5, RZ, RZ, UR5 ;  /* 0x00000005ff057e24 */ /* 0x000fe2000f8e00ff */
[----:B0-----:R1:W-:Y:S04]  /*01d0*/  STL.64 [R1], R8 ;  /* 0x0000000801007387 */ /* 0x0013e80000100a00 */
[----:B----4-:R1:W-:Y:S02]  /*01e0*/  STL [R1+0x8], R0 ;  /* 0x0000080001007387 */ /* 0x0103e40000100800 */
[----:B------:R-:W-:-:S07]  /*01f0*/  LEPC R20, `(.L_x_1) ;  /* 0x000000001014794e */ /* 0x000fce0000000000 */
[----:B-12---:R-:W-:Y:S05]  /*0200*/  CALL.ABS.NOINC R10 ;  /* 0x000000000a007343 */ /* 0x006fea0003c00000 */
.L_x_1:
[----:B------:R-:W0:Y:S01]  /*0210*/  LDC R8, c[0x0][0x370] ;  /* 0x0000dc00ff087b82 */ /* 0x000e220000000800 */
[----:B------:R-:W1:Y:S01]  /*0220*/  LDCU.64 UR4, c[0x4][0x18] ;  /* 0x01000300ff0477ac */ /* 0x000e620008000a00 */
[----:B------:R-:W-:Y:S01]  /*0230*/  IMAD.MOV.U32 R6, RZ, RZ, R17 ;  /* 0x000000ffff067224 */ /* 0x000fe200078e0011 */
[----:B------:R-:W-:-:S05]  /*0240*/  MOV R7, R16 ;  /* 0x0000001000077202 */ /* 0x000fca0000000f00 */
[----:B------:R-:W0:Y:S08]  /*0250*/  LDC R9, c[0x0][0x374] ;  /* 0x0000dd00ff097b82 */ /* 0x000e300000000800 */
[----:B------:R-:W2:Y:S01]  /*0260*/  LDC R0, c[0x0][0x378] ;  /* 0x0000de00ff007b82 */ /* 0x000ea20000000800 */
[----:B-1----:R-:W-:Y:S01]  /*0270*/  IMAD.U32 R4, RZ, RZ, UR4 ;  /* 0x00000004ff047e24 */ /* 0x002fe2000f8e00ff */
[----:B------:R-:W-:-:S06]  /*0280*/  MOV R5, UR5 ;  /* 0x0000000500057c02 */ /* 0x000fcc0008000f00 */
[----:B------:R1:W3:Y:S01]  /*0290*/  LDC.64 R10, c[0x4][R2] ;  /* 0x01000000020a7b82 */ /* 0x0002e20000000a00 */
[----:B0-----:R1:W-:Y:S04]  /*02a0*/  STL.64 [R1], R8 ;  /* 0x0000000801007387 */ /* 0x0013e80000100a00 */
[----:B--2---:R1:W-:Y:S02]  /*02b0*/  STL [R1+0x8], R0 ;  /* 0x0000080001007387 */ /* 0x0043e40000100800 */
[----:B------:R-:W-:-:S07]  /*02c0*/  LEPC R20, `(.L_x_2) ;  /* 0x000000001014794e */ /* 0x000fce0000000000 */
[----:B-1-3--:R-:W-:Y:S05]  /*02d0*/  CALL.ABS.NOINC R10 ;  /* 0x000000000a007343 */ /* 0x00afea0003c00000 */
.L_x_2:
        /* <DEDUP_REMOVED lines=8> */
[----:B------:R-:W1:Y:S01]  /*0360*/  LDC.64 R2, c[0x4][R2] ;  /* 0x0100000002027b82 */ /* 0x000e620000000a00 */
[----:B0-----:R0:W-:Y:S04]  /*0370*/  STL.64 [R1], R8 ;  /* 0x0000000801007387 */ /* 0x0011e80000100a00 */
[----:B--2---:R0:W-:Y:S02]  /*0380*/  STL [R1+0x8], R0 ;  /* 0x0000080001007387 */ /* 0x0041e40000100800 */
[----:B------:R-:W-:-:S07]  /*0390*/  LEPC R20, `(.L_x_3) ;  /* 0x000000001014794e */ /* 0x000fce0000000000 */
[----:B01----:R-:W-:Y:S05]  /*03a0*/  CALL.ABS.NOINC R2 ;  /* 0x0000000002007343 */ /* 0x003fea0003c00000 */
.L_x_3:
[----:B------:R-:W-:Y:S05]  /*03b0*/  EXIT ;  /* 0x000000000000794d */ /* 0x000fea0003800000 */
.L_x_4:
[----:B------:R-:W-:-:S00]  /*03c0*/  BRA `(.L_x_4) ;  /* 0xfffffffc00fc7947 */ /* 0x000fc0000383ffff */
[----:B------:R-:W-:-:S00]  /*03d0*/  NOP ;  /* 0x0000000000007918 */ /* 0x000fc00000000000 */
        /* <DEDUP_REMOVED lines=10> */
.L_x_5:


//--------------------- .nv.global.init           --------------------------
	.section	.nv.global.init,"aw",@progbits
.nv.global.init:
	.type		$str$2,@object
	.size		$str$2,($str$3 - $str$2)
$str$2:
        /*0000*/ 	.byte	0x67, 0x72, 0x69, 0x64, 0x44, 0x69, 0x6d, 0x2e, 0x78, 0x3a, 0x20, 0x25, 0x64, 0x2c, 0x20, 0x67
        /*0010*/ 	.byte	0x72, 0x69, 0x64, 0x44, 0x69, 0x6d, 0x2e, 0x79, 0x3a, 0x20, 0x25, 0x64, 0x2c, 0x20, 0x67, 0x72
        /*0020*/ 	.byte	0x69, 0x64, 0x44, 0x69, 0x6d, 0x2e, 0x7a, 0x3a, 0x20, 0x25, 0x64, 0x0a, 0x00
	.type		$str$3,@object
	.size		$str$3,($str$1 - $str$3)
$str$3:
        /*002d*/ 	.byte	0x62, 0x6c, 0x6f, 0x63, 0x6b, 0x44, 0x69, 0x6d, 0x2e, 0x78, 0x3a, 0x20, 0x25, 0x64, 0x2c, 0x20
        /*003d*/ 	.byte	0x62, 0x6c, 0x6f, 0x63, 0x6b, 0x44, 0x69, 0x6d, 0x2e, 0x79, 0x3a, 0x20, 0x25, 0x64, 0x2c, 0x20
        /*004d*/ 	.byte	0x62, 0x6c, 0x6f, 0x63, 0x6b, 0x44, 0x69, 0x6d, 0x2e, 0x7a, 0x3a, 0x20, 0x25, 0x64, 0x0a, 0x00
	.type		$str$1,@object
	.size		$str$1,($str - $str$1)
$str$1:
        /*005d*/ 	.byte	0x62, 0x6c, 0x6f, 0x63, 0x6b, 0x49, 0x64, 0x78, 0x2e, 0x78, 0x3a, 0x20, 0x25, 0x64, 0x2c, 0x20
        /*006d*/ 	.byte	0x62, 0x6c, 0x6f, 0x63, 0x6b, 0x49, 0x64, 0x78, 0x2e, 0x79, 0x3a, 0x20, 0x25, 0x64, 0x2c, 0x20
        /*007d*/ 	.byte	0x62, 0x6c, 0x6f, 0x63, 0x6b, 0x49, 0x64, 0x78, 0x2e, 0x7a, 0x3a, 0x20, 0x25, 0x64, 0x0a, 0x00
	.type		$str,@object
	.size		$str,(.L_0 - $str)
$str:
        /*008d*/ 	.byte	0x74, 0x68, 0x72, 0x65, 0x61, 0x64, 0x49, 0x64, 0x78, 0x2e, 0x78, 0x3a, 0x20, 0x25, 0x64, 0x2c
        /*009d*/ 	.byte	0x20, 0x74, 0x68, 0x72, 0x65, 0x61, 0x64, 0x49, 0x64, 0x78, 0x2e, 0x79, 0x3a, 0x20, 0x25, 0x64
        /*00ad*/ 	.byte	0x2c, 0x20, 0x74, 0x68, 0x72, 0x65, 0x61, 0x64, 0x49, 0x64, 0x78, 0x2e, 0x7a, 0x3a, 0x20, 0x25
        /*00bd*/ 	.byte	0x64, 0x0a, 0x00
.L_0:


//--------------------- .nv.shared.reserved.0     --------------------------
	.section	.nv.shared.reserved.0,"aw",@nobits
	.weak		__nv_reservedSMEM_offset_0_alias
	.size		__nv_reservedSMEM_offset_0_alias, 0, 64
	.other		__nv_reservedSMEM_offset_0_alias,@"STO_CUDA_RESERVED_SHARED STV_DEFAULT"
__nv_reservedSMEM_offset_0_alias:
	.zero		0
	.zero		64


//--------------------- .nv.constant0._Z15printThreadInfov --------------------------
	.section	.nv.constant0._Z15printThreadInfov,"a",@progbits
	.sectionflags	@""
	.align	4
.nv.constant0._Z15printThreadInfov:
	.zero		896


//--------------------- SYMBOLS --------------------------

	.type		.nv.reservedSmem.offset0,@object
	.size		.nv.reservedSmem.offset0,0x4
	.type		vprintf,@function
